//
// Generated by NVIDIA NVVM Compiler
//
// Compiler Build ID: CL-36424714
// Cuda compilation tools, release 13.0, V13.0.88
// Based on NVVM 20.0.0
//

.version 9.0
.target sm_100
.address_size 64

	// .globl	_Z17transposeKernelV1PfS_ii
// _ZZ17transposeKernelV2PfS_iiE9s_blkData has been demoted
// _ZZ17transposeKernelV3PfS_iiE9s_blkData has been demoted

.visible .entry _Z17transposeKernelV1PfS_ii(
	.param .u64 .ptr .align 1 _Z17transposeKernelV1PfS_ii_param_0,
	.param .u64 .ptr .align 1 _Z17transposeKernelV1PfS_ii_param_1,
	.param .u32 _Z17transposeKernelV1PfS_ii_param_2,
	.param .u32 _Z17transposeKernelV1PfS_ii_param_3
)
{
	.reg .pred 	%p<4>;
	.reg .b32 	%r<13>;
	.reg .b32 	%f<2>;
	.reg .b64 	%rd<9>;

	ld.param.u64 	%rd1, [_Z17transposeKernelV1PfS_ii_param_0];
	ld.param.u64 	%rd2, [_Z17transposeKernelV1PfS_ii_param_1];
	ld.param.u32 	%r3, [_Z17transposeKernelV1PfS_ii_param_2];
	ld.param.u32 	%r4, [_Z17transposeKernelV1PfS_ii_param_3];
	mov.u32 	%r5, %ctaid.y;
	mov.u32 	%r6, %ntid.y;
	mov.u32 	%r7, %tid.y;
	mad.lo.s32 	%r1, %r5, %r6, %r7;
	mov.u32 	%r8, %ctaid.x;
	mov.u32 	%r9, %ntid.x;
	mov.u32 	%r10, %tid.x;
	mad.lo.s32 	%r2, %r8, %r9, %r10;
	setp.ge.s32 	%p1, %r1, %r4;
	setp.ge.s32 	%p2, %r2, %r3;
	or.pred  	%p3, %p2, %p1;
	@%p3 bra 	$L__BB0_2;
	cvta.to.global.u64 	%rd3, %rd1;
	cvta.to.global.u64 	%rd4, %rd2;
	mad.lo.s32 	%r11, %r3, %r1, %r2;
	mul.wide.s32 	%rd5, %r11, 4;
	add.s64 	%rd6, %rd3, %rd5;
	ld.global.f32 	%f1, [%rd6];
	mad.lo.s32 	%r12, %r4, %r2, %r1;
	mul.wide.s32 	%rd7, %r12, 4;
	add.s64 	%rd8, %rd4, %rd7;
	st.global.f32 	[%rd8], %f1;
$L__BB0_2:
	ret;

}
	// .globl	_Z17transposeKernelV2PfS_ii
.visible .entry _Z17transposeKernelV2PfS_ii(
	.param .u64 .ptr .align 1 _Z17transposeKernelV2PfS_ii_param_0,
	.param .u64 .ptr .align 1 _Z17transposeKernelV2PfS_ii_param_1,
	.param .u32 _Z17transposeKernelV2PfS_ii_param_2,
	.param .u32 _Z17transposeKernelV2PfS_ii_param_3
)
{
	.reg .pred 	%p<7>;
	.reg .b32 	%r<28>;
	.reg .b32 	%f<3>;
	.reg .b64 	%rd<9>;
	// demoted variable
	.shared .align 4 .b8 _ZZ17transposeKernelV2PfS_iiE9s_blkData[4096];
	ld.param.u64 	%rd1, [_Z17transposeKernelV2PfS_ii_param_0];
	ld.param.u64 	%rd2, [_Z17transposeKernelV2PfS_ii_param_1];
	ld.param.u32 	%r9, [_Z17transposeKernelV2PfS_ii_param_2];
	ld.param.u32 	%r10, [_Z17transposeKernelV2PfS_ii_param_3];
	mov.u32 	%r11, %ctaid.y;
	mov.u32 	%r12, %ntid.y;
	mul.lo.s32 	%r1, %r11, %r12;
	mov.u32 	%r2, %tid.y;
	add.s32 	%r3, %r1, %r2;
	mov.u32 	%r13, %ctaid.x;
	mov.u32 	%r14, %ntid.x;
	mul.lo.s32 	%r4, %r13, %r14;
	mov.u32 	%r5, %tid.x;
	add.s32 	%r6, %r4, %r5;
	setp.ge.s32 	%p1, %r3, %r10;
	setp.ge.s32 	%p2, %r6, %r9;
	or.pred  	%p3, %p2, %p1;
	@%p3 bra 	$L__BB1_2;
	cvta.to.global.u64 	%rd3, %rd1;
	mad.lo.s32 	%r15, %r9, %r3, %r6;
	mul.wide.s32 	%rd4, %r15, 4;
	add.s64 	%rd5, %rd3, %rd4;
	ld.global.f32 	%f1, [%rd5];
	shl.b32 	%r16, %r5, 7;
	mov.u32 	%r17, _ZZ17transposeKernelV2PfS_iiE9s_blkData;
	add.s32 	%r18, %r17, %r16;
	shl.b32 	%r19, %r2, 2;
	add.s32 	%r20, %r18, %r19;
	st.shared.f32 	[%r20], %f1;
$L__BB1_2:
	bar.sync 	0;
	add.s32 	%r7, %r1, %r5;
	add.s32 	%r8, %r4, %r2;
	setp.ge.s32 	%p4, %r8, %r9;
	setp.ge.s32 	%p5, %r7, %r10;
	or.pred  	%p6, %p4, %p5;
	@%p6 bra 	$L__BB1_4;
	shl.b32 	%r22, %r2, 7;
	mov.u32 	%r23, _ZZ17transposeKernelV2PfS_iiE9s_blkData;
	add.s32 	%r24, %r23, %r22;
	shl.b32 	%r25, %r5, 2;
	add.s32 	%r26, %r24, %r25;
	ld.shared.f32 	%f2, [%r26];
	mad.lo.s32 	%r27, %r10, %r8, %r7;
	cvta.to.global.u64 	%rd6, %rd2;
	mul.wide.s32 	%rd7, %r27, 4;
	add.s64 	%rd8, %rd6, %rd7;
	st.global.f32 	[%rd8], %f2;
$L__BB1_4:
	ret;

}
	// .globl	_Z17transposeKernelV3PfS_ii
.visible .entry _Z17transposeKernelV3PfS_ii(
	.param .u64 .ptr .align 1 _Z17transposeKernelV3PfS_ii_param_0,
	.param .u64 .ptr .align 1 _Z17transposeKernelV3PfS_ii_param_1,
	.param .u32 _Z17transposeKernelV3PfS_ii_param_2,
	.param .u32 _Z17transposeKernelV3PfS_ii_param_3
)
{
	.reg .pred 	%p<7>;
	.reg .b32 	%r<26>;
	.reg .b32 	%f<3>;
	.reg .b64 	%rd<9>;
	// demoted variable
	.shared .align 4 .b8 _ZZ17transposeKernelV3PfS_iiE9s_blkData[4224];
	ld.param.u64 	%rd1, [_Z17transposeKernelV3PfS_ii_param_0];
	ld.param.u64 	%rd2, [_Z17transposeKernelV3PfS_ii_param_1];
	ld.param.u32 	%r9, [_Z17transposeKernelV3PfS_ii_param_2];
	ld.param.u32 	%r10, [_Z17transposeKernelV3PfS_ii_param_3];
	mov.u32 	%r11, %ctaid.y;
	mov.u32 	%r12, %ntid.y;
	mul.lo.s32 	%r1, %r11, %r12;
	mov.u32 	%r2, %tid.y;
	add.s32 	%r3, %r1, %r2;
	mov.u32 	%r13, %ctaid.x;
	mov.u32 	%r14, %ntid.x;
	mul.lo.s32 	%r4, %r13, %r14;
	mov.u32 	%r5, %tid.x;
	add.s32 	%r6, %r4, %r5;
	setp.ge.s32 	%p1, %r3, %r10;
	setp.ge.s32 	%p2, %r6, %r9;
	or.pred  	%p3, %p2, %p1;
	@%p3 bra 	$L__BB2_2;
	cvta.to.global.u64 	%rd3, %rd1;
	mad.lo.s32 	%r15, %r9, %r3, %r6;
	mul.wide.s32 	%rd4, %r15, 4;
	add.s64 	%rd5, %rd3, %rd4;
	ld.global.f32 	%f1, [%rd5];
	mov.u32 	%r16, _ZZ17transposeKernelV3PfS_iiE9s_blkData;
	mad.lo.s32 	%r17, %r5, 132, %r16;
	shl.b32 	%r18, %r2, 2;
	add.s32 	%r19, %r17, %r18;
	st.shared.f32 	[%r19], %f1;
$L__BB2_2:
	bar.sync 	0;
	add.s32 	%r7, %r1, %r5;
	add.s32 	%r8, %r4, %r2;
	setp.ge.s32 	%p4, %r8, %r9;
	setp.ge.s32 	%p5, %r7, %r10;
	or.pred  	%p6, %p4, %p5;
	@%p6 bra 	$L__BB2_4;
	mov.u32 	%r21, _ZZ17transposeKernelV3PfS_iiE9s_blkData;
	mad.lo.s32 	%r22, %r2, 132, %r21;
	shl.b32 	%r23, %r5, 2;
	add.s32 	%r24, %r22, %r23;
	ld.shared.f32 	%f2, [%r24];
	mad.lo.s32 	%r25, %r10, %r8, %r7;
	cvta.to.global.u64 	%rd6, %rd2;
	mul.wide.s32 	%rd7, %r25, 4;
	add.s64 	%rd8, %rd6, %rd7;
	st.global.f32 	[%rd8], %f2;
$L__BB2_4:
	ret;

}


// ===== COMPILED SASS (sm_100) =====

	.target	sm_100

	.elftype	@"ET_EXEC"


//--------------------- .note.nv.tkinfo           --------------------------
	.section	.note.nv.tkinfo,"",@"SHT_NOTE"
	.sectionflags	@"SHF_NOTE_NV_TKINFO"
	.tkinfo
        /*0018*/ 	.word	0x00000002
        /*0030*/ 	.string	""
        /*0030*/ 	.string	"ptxas"
        /*0030*/ 	.string	"Cuda compilation tools, release 13.0, V13.0.88"
        /*0030*/ 	.string	"Build cuda_13.0.r13.0/compiler.36424714_0"
        /*0030*/ 	.string	"-arch sm_100 -m 64 "



//--------------------- .note.nv.cuinfo           --------------------------
	.section	.note.nv.cuinfo,"",@"SHT_NOTE"
	.sectionflags	@"SHF_NOTE_NV_CUINFO"
        /*0018*/ 	.short	0x0002
        /*001a*/ 	.short	0x0064
        /*001c*/ 	.short	0x0082
	.zero		2


//--------------------- .nv.info                  --------------------------
	.section	.nv.info,"",@"SHT_CUDA_INFO"
	.align	4


	//----- nvinfo : EIATTR_REGCOUNT
	.align		4
        /*0000*/ 	.byte	0x04, 0x2f
        /*0002*/ 	.short	(.L_1 - .L_0)
	.align		4
.L_0:
        /*0004*/ 	.word	index@(_Z17transposeKernelV1PfS_ii)
        /*0008*/ 	.word	0x0000000a


	//----- nvinfo : EIATTR_FRAME_SIZE
	.align		4
.L_1:
        /*000c*/ 	.byte	0x04, 0x11
        /*000e*/ 	.short	(.L_3 - .L_2)
	.align		4
.L_2:
        /*0010*/ 	.word	index@(_Z17transposeKernelV1PfS_ii)
        /*0014*/ 	.word	0x00000000


	//----- nvinfo : EIATTR_REGCOUNT
	.align		4
.L_3:
        /*0018*/ 	.byte	0x04, 0x2f
        /*001a*/ 	.short	(.L_5 - .L_4)
	.align		4
.L_4:
        /*001c*/ 	.word	index@(_Z17transposeKernelV2PfS_ii)
        /*0020*/ 	.word	0x0000000e


	//----- nvinfo : EIATTR_FRAME_SIZE
	.align		4
.L_5:
        /*0024*/ 	.byte	0x04, 0x11
        /*0026*/ 	.short	(.L_7 - .L_6)
	.align		4
.L_6:
        /*0028*/ 	.word	index@(_Z17transposeKernelV2PfS_ii)
        /*002c*/ 	.word	0x00000000


	//----- nvinfo : EIATTR_REGCOUNT
	.align		4
.L_7:
        /*0030*/ 	.byte	0x04, 0x2f
        /*0032*/ 	.short	(.L_9 - .L_8)
	.align		4
.L_8:
        /*0034*/ 	.word	index@(_Z17transposeKernelV3PfS_ii)
        /*0038*/ 	.word	0x0000000e


	//----- nvinfo : EIATTR_FRAME_SIZE
	.align		4
.L_9:
        /*003c*/ 	.byte	0x04, 0x11
        /*003e*/ 	.short	(.L_11 - .L_10)
	.align		4
.L_10:
        /*0040*/ 	.word	index@(_Z17transposeKernelV3PfS_ii)
        /*0044*/ 	.word	0x00000000


	//----- nvinfo : EIATTR_MIN_STACK_SIZE
	.align		4
.L_11:
        /*0048*/ 	.byte	0x04, 0x12
        /*004a*/ 	.short	(.L_13 - .L_12)
	.align		4
.L_12:
        /*004c*/ 	.word	index@(_Z17transposeKernelV3PfS_ii)
        /*0050*/ 	.word	0x00000000


	//----- nvinfo : EIATTR_MIN_STACK_SIZE
	.align		4
.L_13:
        /*0054*/ 	.byte	0x04, 0x12
        /*0056*/ 	.short	(.L_15 - .L_14)
	.align		4
.L_14:
        /*0058*/ 	.word	index@(_Z17transposeKernelV2PfS_ii)
        /*005c*/ 	.word	0x00000000


	//----- nvinfo : EIATTR_MIN_STACK_SIZE
	.align		4
.L_15:
        /*0060*/ 	.byte	0x04, 0x12
        /*0062*/ 	.short	(.L_17 - .L_16)
	.align		4
.L_16:
        /*0064*/ 	.word	index@(_Z17transposeKernelV1PfS_ii)
        /*0068*/ 	.word	0x00000000
.L_17:


//--------------------- .nv.compat                --------------------------
	.section	.nv.compat,"",@"SHT_CUDA_COMPAT_INFO"
	.align	4
        /*0000*/ 	.byte	0x02, 0x09, 0x00, 0x00, 0x02, 0x02, 0x01, 0x00, 0x02, 0x05, 0x05, 0x00, 0x03, 0x07, 0x01, 0x01
        /*0010*/ 	.byte	0x02, 0x03, 0x00, 0x00, 0x02, 0x06, 0x01, 0x00, 0x04, 0x0b, 0x08, 0x00, 0x09, 0x00, 0x00, 0x00
        /*0020*/ 	.byte	0x00, 0x00, 0x00, 0x00


//--------------------- .nv.info._Z17transposeKernelV3PfS_ii --------------------------
	.section	.nv.info._Z17transposeKernelV3PfS_ii,"",@"SHT_CUDA_INFO"
	.sectionflags	@""
	.align	4


	//----- nvinfo : EIATTR_CUDA_API_VERSION
	.align		4
        /*0000*/ 	.byte	0x04, 0x37
        /*0002*/ 	.short	(.L_19 - .L_18)
.L_18:
        /*0004*/ 	.word	0x00000082


	//----- nvinfo : EIATTR_KPARAM_INFO
	.align		4
.L_19:
        /*0008*/ 	.byte	0x04, 0x17
        /*000a*/ 	.short	(.L_21 - .L_20)
.L_20:
        /*000c*/ 	.word	0x00000000
        /*0010*/ 	.short	0x0003
        /*0012*/ 	.short	0x0014
        /*0014*/ 	.byte	0x00, 0xf0, 0x11, 0x00


	//----- nvinfo : EIATTR_KPARAM_INFO
	.align		4
.L_21:
        /*0018*/ 	.byte	0x04, 0x17
        /*001a*/ 	.short	(.L_23 - .L_22)
.L_22:
        /*001c*/ 	.word	0x00000000
        /*0020*/ 	.short	0x0002
        /*0022*/ 	.short	0x0010
        /*0024*/ 	.byte	0x00, 0xf0, 0x11, 0x00


	//----- nvinfo : EIATTR_KPARAM_INFO
	.align		4
.L_23:
        /*0028*/ 	.byte	0x04, 0x17
        /*002a*/ 	.short	(.L_25 - .L_24)
.L_24:
        /*002c*/ 	.word	0x00000000
        /*0030*/ 	.short	0x0001
        /*0032*/ 	.short	0x0008
        /*0034*/ 	.byte	0x00, 0xf5, 0x21, 0x00


	//----- nvinfo : EIATTR_KPARAM_INFO
	.align		4
.L_25:
        /*0038*/ 	.byte	0x04, 0x17
        /*003a*/ 	.short	(.L_27 - .L_26)
.L_26:
        /*003c*/ 	.word	0x00000000
        /*0040*/ 	.short	0x0000
        /*0042*/ 	.short	0x0000
        /*0044*/ 	.byte	0x00, 0xf5, 0x21, 0x00


	//----- nvinfo : EIATTR_SPARSE_MMA_MASK
	.align		4
.L_27:
        /*0048*/ 	.byte	0x03, 0x50
        /*004a*/ 	.short	0x0000


	//----- nvinfo : EIATTR_MAXREG_COUNT
	.align		4
        /*004c*/ 	.byte	0x03, 0x1b
        /*004e*/ 	.short	0x00ff


	//----- nvinfo : EIATTR_NUM_BARRIERS
	.align		4
        /*0050*/ 	.byte	0x02, 0x4c
        /*0052*/ 	.byte	0x01
	.zero		1


	//----- nvinfo : EIATTR_MERCURY_ISA_VERSION
	.align		4
        /*0054*/ 	.byte	0x03, 0x5f
        /*0056*/ 	.short	0x0101


	//----- nvinfo : EIATTR_VRC_CTA_INIT_COUNT
	.align		4
        /*0058*/ 	.byte	0x02, 0x4a
	.zero		1
	.zero		1


	//----- nvinfo : EIATTR_EXIT_INSTR_OFFSETS
	.align		4
        /*005c*/ 	.byte	0x04, 0x1c
        /*005e*/ 	.short	(.L_29 - .L_28)


	//   ....[0]....
.L_28:
        /*0060*/ 	.word	0x000001e0


	//   ....[1]....
        /*0064*/ 	.word	0x00000290


	//----- nvinfo : EIATTR_CBANK_PARAM_SIZE
	.align		4
.L_29:
        /*0068*/ 	.byte	0x03, 0x19
        /*006a*/ 	.short	0x0018


	//----- nvinfo : EIATTR_PARAM_CBANK
	.align		4
        /*006c*/ 	.byte	0x04, 0x0a
        /*006e*/ 	.short	(.L_31 - .L_30)
	.align		4
.L_30:
        /*0070*/ 	.word	index@(.nv.constant0._Z17transposeKernelV3PfS_ii)
        /*0074*/ 	.short	0x0380
        /*0076*/ 	.short	0x0018


	//----- nvinfo : EIATTR_SW_WAR
	.align		4
.L_31:
        /*0078*/ 	.byte	0x04, 0x36
        /*007a*/ 	.short	(.L_33 - .L_32)
.L_32:
        /*007c*/ 	.word	0x00000008
.L_33:


//--------------------- .nv.info._Z17transposeKernelV2PfS_ii --------------------------
	.section	.nv.info._Z17transposeKernelV2PfS_ii,"",@"SHT_CUDA_INFO"
	.sectionflags	@""
	.align	4


	//----- nvinfo : EIATTR_CUDA_API_VERSION
	.align		4
        /*0000*/ 	.byte	0x04, 0x37
        /*0002*/ 	.short	(.L_35 - .L_34)
.L_34:
        /*0004*/ 	.word	0x00000082


	//----- nvinfo : EIATTR_KPARAM_INFO
	.align		4
.L_35:
        /*0008*/ 	.byte	0x04, 0x17
        /*000a*/ 	.short	(.L_37 - .L_36)
.L_36:
        /*000c*/ 	.word	0x00000000
        /*0010*/ 	.short	0x0003
        /*0012*/ 	.short	0x0014
        /*0014*/ 	.byte	0x00, 0xf0, 0x11, 0x00


	//----- nvinfo : EIATTR_KPARAM_INFO
	.align		4
.L_37:
        /*0018*/ 	.byte	0x04, 0x17
        /*001a*/ 	.short	(.L_39 - .L_38)
.L_38:
        /*001c*/ 	.word	0x00000000
        /*0020*/ 	.short	0x0002
        /*0022*/ 	.short	0x0010
        /*0024*/ 	.byte	0x00, 0xf0, 0x11, 0x00


	//----- nvinfo : EIATTR_KPARAM_INFO
	.align		4
.L_39:
        /*0028*/ 	.byte	0x04, 0x17
        /*002a*/ 	.short	(.L_41 - .L_40)
.L_40:
        /*002c*/ 	.word	0x00000000
        /*0030*/ 	.short	0x0001
        /*0032*/ 	.short	0x0008
        /*0034*/ 	.byte	0x00, 0xf5, 0x21, 0x00


	//----- nvinfo : EIATTR_KPARAM_INFO
	.align		4
.L_41:
        /*0038*/ 	.byte	0x04, 0x17
        /*003a*/ 	.short	(.L_43 - .L_42)
.L_42:
        /*003c*/ 	.word	0x00000000
        /*0040*/ 	.short	0x0000
        /*0042*/ 	.short	0x0000
        /*0044*/ 	.byte	0x00, 0xf5, 0x21, 0x00


	//----- nvinfo : EIATTR_SPARSE_MMA_MASK
	.align		4
.L_43:
        /*0048*/ 	.byte	0x03, 0x50
        /*004a*/ 	.short	0x0000


	//----- nvinfo : EIATTR_MAXREG_COUNT
	.align		4
        /*004c*/ 	.byte	0x03, 0x1b
        /*004e*/ 	.short	0x00ff


	//----- nvinfo : EIATTR_NUM_BARRIERS
	.align		4
        /*0050*/ 	.byte	0x02, 0x4c
        /*0052*/ 	.byte	0x01
	.zero		1


	//----- nvinfo : EIATTR_MERCURY_ISA_VERSION
	.align		4
        /*0054*/ 	.byte	0x03, 0x5f
        /*0056*/ 	.short	0x0101


	//----- nvinfo : EIATTR_VRC_CTA_INIT_COUNT
	.align		4
        /*0058*/ 	.byte	0x02, 0x4a
	.zero		1
	.zero		1


	//----- nvinfo : EIATTR_EXIT_INSTR_OFFSETS
	.align		4
        /*005c*/ 	.byte	0x04, 0x1c
        /*005e*/ 	.short	(.L_45 - .L_44)


	//   ....[0]....
.L_44:
        /*0060*/ 	.word	0x000001e0


	//   ....[1]....
        /*0064*/ 	.word	0x00000290


	//----- nvinfo : EIATTR_CBANK_PARAM_SIZE
	.align		4
.L_45:
        /*0068*/ 	.byte	0x03, 0x19
        /*006a*/ 	.short	0x0018


	//----- nvinfo : EIATTR_PARAM_CBANK
	.align		4
        /*006c*/ 	.byte	0x04, 0x0a
        /*006e*/ 	.short	(.L_47 - .L_46)
	.align		4
.L_46:
        /*0070*/ 	.word	index@(.nv.constant0._Z17transposeKernelV2PfS_ii)
        /*0074*/ 	.short	0x0380
        /*0076*/ 	.short	0x0018


	//----- nvinfo : EIATTR_SW_WAR
	.align		4
.L_47:
        /*0078*/ 	.byte	0x04, 0x36
        /*007a*/ 	.short	(.L_49 - .L_48)
.L_48:
        /*007c*/ 	.word	0x00000008
.L_49:


//--------------------- .nv.info._Z17transposeKernelV1PfS_ii --------------------------
	.section	.nv.info._Z17transposeKernelV1PfS_ii,"",@"SHT_CUDA_INFO"
	.sectionflags	@""
	.align	4


	//----- nvinfo : EIATTR_CUDA_API_VERSION
	.align		4
        /*0000*/ 	.byte	0x04, 0x37
        /*0002*/ 	.short	(.L_51 - .L_50)
.L_50:
        /*0004*/ 	.word	0x00000082


	//----- nvinfo : EIATTR_KPARAM_INFO
	.align		4
.L_51:
        /*0008*/ 	.byte	0x04, 0x17
        /*000a*/ 	.short	(.L_53 - .L_52)
.L_52:
        /*000c*/ 	.word	0x00000000
        /*0010*/ 	.short	0x0003
        /*0012*/ 	.short	0x0014
        /*0014*/ 	.byte	0x00, 0xf0, 0x11, 0x00


	//----- nvinfo : EIATTR_KPARAM_INFO
	.align		4
.L_53:
        /*0018*/ 	.byte	0x04, 0x17
        /*001a*/ 	.short	(.L_55 - .L_54)
.L_54:
        /*001c*/ 	.word	0x00000000
        /*0020*/ 	.short	0x0002
        /*0022*/ 	.short	0x0010
        /*0024*/ 	.byte	0x00, 0xf0, 0x11, 0x00


	//----- nvinfo : EIATTR_KPARAM_INFO
	.align		4
.L_55:
        /*0028*/ 	.byte	0x04, 0x17
        /*002a*/ 	.short	(.L_57 - .L_56)
.L_56:
        /*002c*/ 	.word	0x00000000
        /*0030*/ 	.short	0x0001
        /*0032*/ 	.short	0x0008
        /*0034*/ 	.byte	0x00, 0xf5, 0x21, 0x00


	//----- nvinfo : EIATTR_KPARAM_INFO
	.align		4
.L_57:
        /*0038*/ 	.byte	0x04, 0x17
        /*003a*/ 	.short	(.L_59 - .L_58)
.L_58:
        /*003c*/ 	.word	0x00000000
        /*0040*/ 	.short	0x0000
        /*0042*/ 	.short	0x0000
        /*0044*/ 	.byte	0x00, 0xf5, 0x21, 0x00


	//----- nvinfo : EIATTR_SPARSE_MMA_MASK
	.align		4
.L_59:
        /*0048*/ 	.byte	0x03, 0x50
        /*004a*/ 	.short	0x0000


	//----- nvinfo : EIATTR_MAXREG_COUNT
	.align		4
        /*004c*/ 	.byte	0x03, 0x1b
        /*004e*/ 	.short	0x00ff


	//----- nvinfo : EIATTR_MERCURY_ISA_VERSION
	.align		4
        /*0050*/ 	.byte	0x03, 0x5f
        /*0052*/ 	.short	0x0101


	//----- nvinfo : EIATTR_VRC_CTA_INIT_COUNT
	.align		4
        /*0054*/ 	.byte	0x02, 0x4a
	.zero		1
	.zero		1


	//----- nvinfo : EIATTR_EXIT_INSTR_OFFSETS
	.align		4
        /*0058*/ 	.byte	0x04, 0x1c
        /*005a*/ 	.short	(.L_61 - .L_60)


	//   ....[0]....
.L_60:
        /*005c*/ 	.word	0x000000c0


	//   ....[1]....
        /*0060*/ 	.word	0x00000160


	//----- nvinfo : EIATTR_CBANK_PARAM_SIZE
	.align		4
.L_61:
        /*0064*/ 	.byte	0x03, 0x19
        /*0066*/ 	.short	0x0018


	//----- nvinfo : EIATTR_PARAM_CBANK
	.align		4
        /*0068*/ 	.byte	0x04, 0x0a
        /*006a*/ 	.short	(.L_63 - .L_62)
	.align		4
.L_62:
        /*006c*/ 	.word	index@(.nv.constant0._Z17transposeKernelV1PfS_ii)
        /*0070*/ 	.short	0x0380
        /*0072*/ 	.short	0x0018


	//----- nvinfo : EIATTR_SW_WAR
	.align		4
.L_63:
        /*0074*/ 	.byte	0x04, 0x36
        /*0076*/ 	.short	(.L_65 - .L_64)
.L_64:
        /*0078*/ 	.word	0x00000008
.L_65:


//--------------------- .nv.callgraph             --------------------------
	.section	.nv.callgraph,"",@"SHT_CUDA_CALLGRAPH"
	.align	4
	.sectionentsize	8
	.align		4
        /*0000*/ 	.word	0x00000000
	.align		4
        /*0004*/ 	.word	0xffffffff
	.align		4
        /*0008*/ 	.word	0x00000000
	.align		4
        /*000c*/ 	.word	0xfffffffe
	.align		4
        /*0010*/ 	.word	0x00000000
	.align		4
        /*0014*/ 	.word	0xfffffffd
	.align		4
        /*0018*/ 	.word	0x00000000
	.align		4
        /*001c*/ 	.word	0xfffffffc


//--------------------- .text._Z17transposeKernelV3PfS_ii --------------------------
	.section	.text._Z17transposeKernelV3PfS_ii,"ax",@progbits
	.align	128
        .global         _Z17transposeKernelV3PfS_ii
        .type           _Z17transposeKernelV3PfS_ii,@function
        .size           _Z17transposeKernelV3PfS_ii,(.L_x_3 - _Z17transposeKernelV3PfS_ii)
        .other          _Z17transposeKernelV3PfS_ii,@"STO_CUDA_ENTRY STV_DEFAULT"
_Z17transposeKernelV3PfS_ii:
.text._Z17transposeKernelV3PfS_ii:
[----:B------:R-:W-:Y:S01]  /*0000*/  LDC R1, c[0x0][0x37c] ;  /* 0x0000df00ff017b82 */ /* 0x000fe20000000800 */
[----:B------:R-:W0:Y:S07]  /*0010*/  S2R R9, SR_TID.Y ;  /* 0x0000000000097919 */ /* 0x000e2e0000002200 */
[----:B------:R-:W1:Y:S01]  /*0020*/  S2UR UR4, SR_CTAID.Y ;  /* 0x00000000000479c3 */ /* 0x000e620000002600 */
[----:B------:R-:W1:Y:S01]  /*0030*/  LDCU UR5, c[0x0][0x364] ;  /* 0x00006c80ff0577ac */ /* 0x000e620008000800 */
[----:B------:R-:W2:Y:S01]  /*0040*/  S2R R11, SR_TID.X ;  /* 0x00000000000b7919 */ /* 0x000ea20000002100 */
[----:B------:R-:W3:Y:S05]  /*0050*/  LDCU UR7, c[0x0][0x360] ;  /* 0x00006c00ff0777ac */ /* 0x000eea0008000800 */
[----:B------:R-:W3:Y:S01]  /*0060*/  S2UR UR6, SR_CTAID.X ;  /* 0x00000000000679c3 */ /* 0x000ee20000002500 */
[----:B------:R-:W4:Y:S01]  /*0070*/  LDCU.64 UR8, c[0x0][0x390] ;  /* 0x00007200ff0877ac */ /* 0x000f220008000a00 */
[----:B-1----:R-:W-:-:S06]  /*0080*/  UIMAD UR4, UR4, UR5, URZ ;  /* 0x00000005040472a4 */ /* 0x002fcc000f8e02ff */
[----:B0-----:R-:W-:Y:S01]  /*0090*/  VIADD R0, R9, UR4 ;  /* 0x0000000409007c36 */ /* 0x001fe20008000000 */
[----:B---3--:R-:W-:Y:S01]  /*00a0*/  UIMAD UR5, UR6, UR7, URZ ;  /* 0x00000007060572a4 */ /* 0x008fe2000f8e02ff */
[----:B------:R-:W0:Y:S03]  /*00b0*/  LDCU.64 UR6, c[0x0][0x358] ;  /* 0x00006b00ff0677ac */ /* 0x000e260008000a00 */
[----:B----4-:R-:W-:Y:S02]  /*00c0*/  ISETP.GE.AND P0, PT, R0, UR9, PT ;  /* 0x0000000900007c0c */ /* 0x010fe4000bf06270 */
[----:B--2---:R-:W-:-:S05]  /*00d0*/  VIADD R5, R11, UR5 ;  /* 0x000000050b057c36 */ /* 0x004fca0008000000 */
[----:B------:R-:W-:-:S13]  /*00e0*/  ISETP.GE.OR P0, PT, R5, UR8, P0 ;  /* 0x0000000805007c0c */ /* 0x000fda0008706670 */
[----:B------:R-:W1:Y:S01]  /*00f0*/  @!P0 LDC.64 R2, c[0x0][0x380] ;  /* 0x0000e000ff028b82 */ /* 0x000e620000000a00 */
[----:B------:R-:W-:-:S04]  /*0100*/  @!P0 IMAD R5, R0, UR8, R5 ;  /* 0x0000000800058c24 */ /* 0x000fc8000f8e0205 */
[----:B-1----:R-:W-:-:S06]  /*0110*/  @!P0 IMAD.WIDE R2, R5, 0x4, R2 ;  /* 0x0000000405028825 */ /* 0x002fcc00078e0202 */
[----:B0-----:R-:W2:Y:S01]  /*0120*/  @!P0 LDG.E R2, desc[UR6][R2.64] ;  /* 0x0000000602028981 */ /* 0x001ea2000c1e1900 */
[----:B------:R-:W-:Y:S01]  /*0130*/  @!P0 MOV R0, 0x400 ;  /* 0x0000040000008802 */ /* 0x000fe20000000f00 */
[----:B------:R-:W-:Y:S01]  /*0140*/  VIADD R7, R9, UR5 ;  /* 0x0000000509077c36 */ /* 0x000fe20008000000 */
[----:B------:R-:W-:Y:S01]  /*0150*/  IADD3 R4, PT, PT, R11, UR4, RZ ;  /* 0x000000040b047c10 */ /* 0x000fe2000fffe0ff */
[----:B------:R-:W0:Y:S03]  /*0160*/  @!P0 S2R R5, SR_CgaCtaId ;  /* 0x0000000000058919 */ /* 0x000e260000008800 */
[----:B------:R-:W-:-:S04]  /*0170*/  ISETP.GE.AND P1, PT, R4, UR9, PT ;  /* 0x0000000904007c0c */ /* 0x000fc8000bf26270 */
[----:B------:R-:W-:Y:S02]  /*0180*/  ISETP.GE.OR P1, PT, R7, UR8, P1 ;  /* 0x0000000807007c0c */ /* 0x000fe40008f26670 */
[----:B0-----:R-:W-:-:S05]  /*0190*/  @!P0 LEA R0, R5, R0, 0x18 ;  /* 0x0000000005008211 */ /* 0x001fca00078ec0ff */
[----:B------:R-:W-:-:S05]  /*01a0*/  @!P0 IMAD R0, R11, 0x84, R0 ;  /* 0x000000840b008824 */ /* 0x000fca00078e0200 */
[----:B------:R-:W-:-:S05]  /*01b0*/  @!P0 LEA R5, R9, R0, 0x2 ;  /* 0x0000000009058211 */ /* 0x000fca00078e10ff */
[----:B--2---:R0:W-:Y:S01]  /*01c0*/  @!P0 STS [R5], R2 ;  /* 0x0000000205008388 */ /* 0x0041e20000000800 */
[----:B------:R-:W-:Y:S06]  /*01d0*/  BAR.SYNC.DEFER_BLOCKING 0x0 ;  /* 0x0000000000007b1d */ /* 0x000fec0000010000 */
[----:B------:R-:W-:Y:S05]  /*01e0*/  @P1 EXIT ;  /* 0x000000000000194d */ /* 0x000fea0003800000 */
[----:B------:R-:W1:Y:S01]  /*01f0*/  S2R R3, SR_CgaCtaId ;  /* 0x0000000000037919 */ /* 0x000e620000008800 */
[----:B------:R-:W-:Y:S01]  /*0200*/  MOV R0, 0x400 ;  /* 0x0000040000007802 */ /* 0x000fe20000000f00 */
[----:B------:R-:W-:-:S03]  /*0210*/  IMAD R7, R7, UR9, R4 ;  /* 0x0000000907077c24 */ /* 0x000fc6000f8e0204 */
[----:B-1----:R-:W-:Y:S02]  /*0220*/  LEA R0, R3, R0, 0x18 ;  /* 0x0000000003007211 */ /* 0x002fe400078ec0ff */
[----:B0-----:R-:W0:Y:S03]  /*0230*/  LDC.64 R2, c[0x0][0x388] ;  /* 0x0000e200ff027b82 */ /* 0x001e260000000a00 */
[----:B------:R-:W-:-:S04]  /*0240*/  IMAD R0, R9, 0x84, R0 ;  /* 0x0000008409007824 */ /* 0x000fc800078e0200 */
[----:B------:R-:W-:-:S05]  /*0250*/  IMAD R0, R11, 0x4, R0 ;  /* 0x000000040b007824 */ /* 0x000fca00078e0200 */
[----:B------:R-:W1:Y:S01]  /*0260*/  LDS R5, [R0] ;  /* 0x0000000000057984 */ /* 0x000e620000000800 */
[----:B0-----:R-:W-:-:S05]  /*0270*/  IMAD.WIDE R2, R7, 0x4, R2 ;  /* 0x0000000407027825 */ /* 0x001fca00078e0202 */
[----:B-1----:R-:W-:Y:S01]  /*0280*/  STG.E desc[UR6][R2.64], R5 ;  /* 0x0000000502007986 */ /* 0x002fe2000c101906 */
[----:B------:R-:W-:Y:S05]  /*0290*/  EXIT ;  /* 0x000000000000794d */ /* 0x000fea0003800000 */
.L_x_0:
[----:B------:R-:W-:-:S00]  /*02a0*/  BRA `(.L_x_0) ;  /* 0xfffffffc00fc7947 */ /* 0x000fc0000383ffff */
[----:B------:R-:W-:-:S00]  /*02b0*/  NOP ;  /* 0x0000000000007918 */ /* 0x000fc00000000000 */
        /* <DEDUP_REMOVED lines=12> */
.L_x_3:


//--------------------- .text._Z17transposeKernelV2PfS_ii --------------------------
	.section	.text._Z17transposeKernelV2PfS_ii,"ax",@progbits
	.align	128
        .global         _Z17transposeKernelV2PfS_ii
        .type           _Z17transposeKernelV2PfS_ii,@function
        .size           _Z17transposeKernelV2PfS_ii,(.L_x_4 - _Z17transposeKernelV2PfS_ii)
        .other          _Z17transposeKernelV2PfS_ii,@"STO_CUDA_ENTRY STV_DEFAULT"
_Z17transposeKernelV2PfS_ii:
.text._Z17transposeKernelV2PfS_ii:
        /* <DEDUP_REMOVED lines=25> */
[----:B0-----:R-:W-:-:S04]  /*0190*/  @!P0 LEA R0, R5, R0, 0x18 ;  /* 0x0000000005008211 */ /* 0x001fc800078ec0ff */
[----:B------:R-:W-:-:S05]  /*01a0*/  @!P0 LEA R0, R11, R0, 0x7 ;  /* 0x000000000b008211 */ /* 0x000fca00078e38ff */
[----:B------:R-:W-:-:S05]  /*01b0*/  @!P0 IMAD R5, R9, 0x4, R0 ;  /* 0x0000000409058824 */ /* 0x000fca00078e0200 */
[----:B--2---:R0:W-:Y:S01]  /*01c0*/  @!P0 STS [R5], R2 ;  /* 0x0000000205008388 */ /* 0x0041e20000000800 */
[----:B------:R-:W-:Y:S06]  /*01d0*/  BAR.SYNC.DEFER_BLOCKING 0x0 ;  /* 0x0000000000007b1d */ /* 0x000fec0000010000 */
[----:B------:R-:W-:Y:S05]  /*01e0*/  @P1 EXIT ;  /* 0x000000000000194d */ /* 0x000fea0003800000 */
[----:B------:R-:W1:Y:S01]  /*01f0*/  S2UR UR5, SR_CgaCtaId ;  /* 0x00000000000579c3 */ /* 0x000e620000008800 */
[----:B------:R-:W-:Y:S01]  /*0200*/  UMOV UR4, 0x400 ;  /* 0x0000040000047882 */ /* 0x000fe20000000000 */
[----:B------:R-:W-:-:S06]  /*0210*/  IMAD R7, R7, UR9, R4 ;  /* 0x0000000907077c24 */ /* 0x000fcc000f8e0204 */
[----:B0-----:R-:W0:Y:S01]  /*0220*/  LDC.64 R2, c[0x0][0x388] ;  /* 0x0000e200ff027b82 */ /* 0x001e220000000a00 */
[----:B-1----:R-:W-:-:S06]  /*0230*/  ULEA UR4, UR5, UR4, 0x18 ;  /* 0x0000000405047291 */ /* 0x002fcc000f8ec0ff */
[----:B------:R-:W-:Y:S01]  /*0240*/  LEA R0, R9, UR4, 0x7 ;  /* 0x0000000409007c11 */ /* 0x000fe2000f8e38ff */
[----:B0-----:R-:W-:-:S03]  /*0250*/  IMAD.WIDE R2, R7, 0x4, R2 ;  /* 0x0000000407027825 */ /* 0x001fc600078e0202 */
[----:B------:R-:W-:-:S05]  /*0260*/  LEA R0, R11, R0, 0x2 ;  /* 0x000000000b007211 */ /* 0x000fca00078e10ff */
[----:B------:R-:W0:Y:S04]  /*0270*/  LDS R5, [R0] ;  /* 0x0000000000057984 */ /* 0x000e280000000800 */
[----:B0-----:R-:W-:Y:S01]  /*0280*/  STG.E desc[UR6][R2.64], R5 ;  /* 0x0000000502007986 */ /* 0x001fe2000c101906 */
[----:B------:R-:W-:Y:S05]  /*0290*/  EXIT ;  /* 0x000000000000794d */ /* 0x000fea0003800000 */
.L_x_1:
        /* <DEDUP_REMOVED lines=14> */
.L_x_4:


//--------------------- .text._Z17transposeKernelV1PfS_ii --------------------------
	.section	.text._Z17transposeKernelV1PfS_ii,"ax",@progbits
	.align	128
        .global         _Z17transposeKernelV1PfS_ii
        .type           _Z17transposeKernelV1PfS_ii,@function
        .size           _Z17transposeKernelV1PfS_ii,(.L_x_5 - _Z17transposeKernelV1PfS_ii)
        .other          _Z17transposeKernelV1PfS_ii,@"STO_CUDA_ENTRY STV_DEFAULT"
_Z17transposeKernelV1PfS_ii:
.text._Z17transposeKernelV1PfS_ii:
[----:B------:R-:W-:Y:S01]  /*0000*/  LDC R1, c[0x0][0x37c] ;  /* 0x0000df00ff017b82 */ /* 0x000fe20000000800 */
[----:B------:R-:W0:Y:S07]  /*0010*/  S2R R3, SR_TID.Y ;  /* 0x0000000000037919 */ /* 0x000e2e0000002200 */
[----:B------:R-:W0:Y:S01]  /*0020*/  S2UR UR4, SR_CTAID.Y ;  /* 0x00000000000479c3 */ /* 0x000e220000002600 */
[----:B------:R-:W1:Y:S01]  /*0030*/  LDCU.64 UR6, c[0x0][0x390] ;  /* 0x00007200ff0677ac */ /* 0x000e620008000a00 */
[----:B------:R-:W2:Y:S06]  /*0040*/  S2R R2, SR_TID.X ;  /* 0x0000000000027919 */ /* 0x000eac0000002100 */
[----:B------:R-:W0:Y:S08]  /*0050*/  LDC R0, c[0x0][0x364] ;  /* 0x0000d900ff007b82 */ /* 0x000e300000000800 */
[----:B------:R-:W2:Y:S08]  /*0060*/  S2UR UR5, SR_CTAID.X ;  /* 0x00000000000579c3 */ /* 0x000eb00000002500 */
[----:B------:R-:W2:Y:S01]  /*0070*/  LDC R7, c[0x0][0x360] ;  /* 0x0000d800ff077b82 */ /* 0x000ea20000000800 */
[----:B0-----:R-:W-:-:S05]  /*0080*/  IMAD R0, R0, UR4, R3 ;  /* 0x0000000400007c24 */ /* 0x001fca000f8e0203 */
[----:B-1----:R-:W-:Y:S01]  /*0090*/  ISETP.GE.AND P0, PT, R0, UR7, PT ;  /* 0x0000000700007c0c */ /* 0x002fe2000bf06270 */
[----:B--2---:R-:W-:-:S05]  /*00a0*/  IMAD R7, R7, UR5, R2 ;  /* 0x0000000507077c24 */ /* 0x004fca000f8e0202 */
[----:B------:R-:W-:-:S13]  /*00b0*/  ISETP.GE.OR P0, PT, R7, UR6, P0 ;  /* 0x0000000607007c0c */ /* 0x000fda0008706670 */
[----:B------:R-:W-:Y:S05]  /*00c0*/  @P0 EXIT ;  /* 0x000000000000094d */ /* 0x000fea0003800000 */
[----:B------:R-:W0:Y:S01]  /*00d0*/  LDC.64 R2, c[0x0][0x380] ;  /* 0x0000e000ff027b82 */ /* 0x000e220000000a00 */
[----:B------:R-:W1:Y:S01]  /*00e0*/  LDCU.64 UR4, c[0x0][0x358] ;  /* 0x00006b00ff0477ac */ /* 0x000e620008000a00 */
[----:B------:R-:W-:-:S04]  /*00f0*/  IMAD R5, R0, UR6, R7 ;  /* 0x0000000600057c24 */ /* 0x000fc8000f8e0207 */
[----:B0-----:R-:W-:Y:S02]  /*0100*/  IMAD.WIDE R2, R5, 0x4, R2 ;  /* 0x0000000405027825 */ /* 0x001fe400078e0202 */
[----:B------:R-:W0:Y:S04]  /*0110*/  LDC.64 R4, c[0x0][0x388] ;  /* 0x0000e200ff047b82 */ /* 0x000e280000000a00 */
[----:B-1----:R-:W2:Y:S01]  /*0120*/  LDG.E R3, desc[UR4][R2.64] ;  /* 0x0000000402037981 */ /* 0x002ea2000c1e1900 */
[----:B------:R-:W-:-:S04]  /*0130*/  IMAD R7, R7, UR7, R0 ;  /* 0x0000000707077c24 */ /* 0x000fc8000f8e0200 */
[----:B0-----:R-:W-:-:S05]  /*0140*/  IMAD.WIDE R4, R7, 0x4, R4 ;  /* 0x0000000407047825 */ /* 0x001fca00078e0204 */
[----:B--2---:R-:W-:Y:S01]  /*0150*/  STG.E desc[UR4][R4.64], R3 ;  /* 0x0000000304007986 */ /* 0x004fe2000c101904 */
[----:B------:R-:W-:Y:S05]  /*0160*/  EXIT ;  /* 0x000000000000794d */ /* 0x000fea0003800000 */
.L_x_2:
        /* <DEDUP_REMOVED lines=9> */
.L_x_5:


//--------------------- .nv.shared._Z17transposeKernelV3PfS_ii --------------------------
	.section	.nv.shared._Z17transposeKernelV3PfS_ii,"aw",@nobits
	.sectionflags	@""
	.align	4
.nv.shared._Z17transposeKernelV3PfS_ii:
	.zero		5248


//--------------------- .nv.shared.reserved.0     --------------------------
	.section	.nv.shared.reserved.0,"aw",@nobits
	.weak		__nv_reservedSMEM_offset_0_alias
	.size		__nv_reservedSMEM_offset_0_alias, 0, 64
	.other		__nv_reservedSMEM_offset_0_alias,@"STO_CUDA_RESERVED_SHARED STV_DEFAULT"
__nv_reservedSMEM_offset_0_alias:
	.zero		0
	.zero		64


//--------------------- .nv.shared._Z17transposeKernelV2PfS_ii --------------------------
	.section	.nv.shared._Z17transposeKernelV2PfS_ii,"aw",@nobits
	.sectionflags	@""
	.align	4
.nv.shared._Z17transposeKernelV2PfS_ii:
	.zero		5120


//--------------------- .nv.constant0._Z17transposeKernelV3PfS_ii --------------------------
	.section	.nv.constant0._Z17transposeKernelV3PfS_ii,"a",@progbits
	.sectionflags	@""
	.align	4
.nv.constant0._Z17transposeKernelV3PfS_ii:
	.zero		920


//--------------------- .nv.constant0._Z17transposeKernelV2PfS_ii --------------------------
	.section	.nv.constant0._Z17transposeKernelV2PfS_ii,"a",@progbits
	.sectionflags	@""
	.align	4
.nv.constant0._Z17transposeKernelV2PfS_ii:
	.zero		920


//--------------------- .nv.constant0._Z17transposeKernelV1PfS_ii --------------------------
	.section	.nv.constant0._Z17transposeKernelV1PfS_ii,"a",@progbits
	.sectionflags	@""
	.align	4
.nv.constant0._Z17transposeKernelV1PfS_ii:
	.zero		920


//--------------------- SYMBOLS --------------------------

	.type		.nv.reservedSmem.offset0,@object
	.size		.nv.reservedSmem.offset0,0x4
	.type		.nv.reservedSmem.cap,@object
	.size		.nv.reservedSmem.cap,0x4
